//
// Generated by NVIDIA NVVM Compiler
//
// Compiler Build ID: CL-36424714
// Cuda compilation tools, release 13.0, V13.0.88
// Based on NVVM 20.0.0
//

.version 9.0
.target sm_100
.address_size 64

	// .globl	_Z24scanThreadInformationGPUPiS_i

.visible .entry _Z24scanThreadInformationGPUPiS_i(
	.param .u64 .ptr .align 1 _Z24scanThreadInformationGPUPiS_i_param_0,
	.param .u64 .ptr .align 1 _Z24scanThreadInformationGPUPiS_i_param_1,
	.param .u32 _Z24scanThreadInformationGPUPiS_i_param_2
)
{
	.reg .pred 	%p<2>;
	.reg .b32 	%r<6>;
	.reg .b64 	%rd<5>;

	ld.param.u64 	%rd1, [_Z24scanThreadInformationGPUPiS_i_param_0];
	ld.param.u32 	%r3, [_Z24scanThreadInformationGPUPiS_i_param_2];
	mov.u32 	%r4, %ctaid.x;
	mov.u32 	%r5, %ntid.x;
	mov.u32 	%r1, %tid.x;
	mad.lo.s32 	%r2, %r4, %r5, %r1;
	setp.ge.s32 	%p1, %r2, %r3;
	@%p1 bra 	$L__BB0_2;
	cvta.to.global.u64 	%rd2, %rd1;
	mul.wide.s32 	%rd3, %r2, 4;
	add.s64 	%rd4, %rd2, %rd3;
	st.global.u32 	[%rd4], %r1;
$L__BB0_2:
	ret;

}
	// .globl	_Z23scanBlockInformationGPUPiS_i
.visible .entry _Z23scanBlockInformationGPUPiS_i(
	.param .u64 .ptr .align 1 _Z23scanBlockInformationGPUPiS_i_param_0,
	.param .u64 .ptr .align 1 _Z23scanBlockInformationGPUPiS_i_param_1,
	.param .u32 _Z23scanBlockInformationGPUPiS_i_param_2
)
{
	.reg .pred 	%p<2>;
	.reg .b32 	%r<6>;
	.reg .b64 	%rd<5>;

	ld.param.u64 	%rd1, [_Z23scanBlockInformationGPUPiS_i_param_1];
	ld.param.u32 	%r3, [_Z23scanBlockInformationGPUPiS_i_param_2];
	mov.u32 	%r1, %ctaid.x;
	mov.u32 	%r4, %ntid.x;
	mov.u32 	%r5, %tid.x;
	mad.lo.s32 	%r2, %r1, %r4, %r5;
	setp.ge.s32 	%p1, %r2, %r3;
	@%p1 bra 	$L__BB1_2;
	cvta.to.global.u64 	%rd2, %rd1;
	mul.wide.s32 	%rd3, %r2, 4;
	add.s64 	%rd4, %rd2, %rd3;
	st.global.u32 	[%rd4], %r1;
$L__BB1_2:
	ret;

}


// ===== COMPILED SASS (sm_100) =====

	.target	sm_100

	.elftype	@"ET_EXEC"


//--------------------- .note.nv.tkinfo           --------------------------
	.section	.note.nv.tkinfo,"",@"SHT_NOTE"
	.sectionflags	@"SHF_NOTE_NV_TKINFO"
	.tkinfo
        /*0018*/ 	.word	0x00000002
        /*0030*/ 	.string	""
        /*0030*/ 	.string	"ptxas"
        /*0030*/ 	.string	"Cuda compilation tools, release 13.0, V13.0.88"
        /*0030*/ 	.string	"Build cuda_13.0.r13.0/compiler.36424714_0"
        /*0030*/ 	.string	"-arch sm_100 -m 64 "



//--------------------- .note.nv.cuinfo           --------------------------
	.section	.note.nv.cuinfo,"",@"SHT_NOTE"
	.sectionflags	@"SHF_NOTE_NV_CUINFO"
        /*0018*/ 	.short	0x0002
        /*001a*/ 	.short	0x0064
        /*001c*/ 	.short	0x0082
	.zero		2


//--------------------- .nv.info                  --------------------------
	.section	.nv.info,"",@"SHT_CUDA_INFO"
	.align	4


	//----- nvinfo : EIATTR_REGCOUNT
	.align		4
        /*0000*/ 	.byte	0x04, 0x2f
        /*0002*/ 	.short	(.L_1 - .L_0)
	.align		4
.L_0:
        /*0004*/ 	.word	index@(_Z24scanThreadInformationGPUPiS_i)
        /*0008*/ 	.word	0x00000008


	//----- nvinfo : EIATTR_FRAME_SIZE
	.align		4
.L_1:
        /*000c*/ 	.byte	0x04, 0x11
        /*000e*/ 	.short	(.L_3 - .L_2)
	.align		4
.L_2:
        /*0010*/ 	.word	index@(_Z24scanThreadInformationGPUPiS_i)
        /*0014*/ 	.word	0x00000000


	//----- nvinfo : EIATTR_REGCOUNT
	.align		4
.L_3:
        /*0018*/ 	.byte	0x04, 0x2f
        /*001a*/ 	.short	(.L_5 - .L_4)
	.align		4
.L_4:
        /*001c*/ 	.word	index@(_Z23scanBlockInformationGPUPiS_i)
        /*0020*/ 	.word	0x0000000a


	//----- nvinfo : EIATTR_FRAME_SIZE
	.align		4
.L_5:
        /*0024*/ 	.byte	0x04, 0x11
        /*0026*/ 	.short	(.L_7 - .L_6)
	.align		4
.L_6:
        /*0028*/ 	.word	index@(_Z23scanBlockInformationGPUPiS_i)
        /*002c*/ 	.word	0x00000000


	//----- nvinfo : EIATTR_MIN_STACK_SIZE
	.align		4
.L_7:
        /*0030*/ 	.byte	0x04, 0x12
        /*0032*/ 	.short	(.L_9 - .L_8)
	.align		4
.L_8:
        /*0034*/ 	.word	index@(_Z23scanBlockInformationGPUPiS_i)
        /*0038*/ 	.word	0x00000000


	//----- nvinfo : EIATTR_MIN_STACK_SIZE
	.align		4
.L_9:
        /*003c*/ 	.byte	0x04, 0x12
        /*003e*/ 	.short	(.L_11 - .L_10)
	.align		4
.L_10:
        /*0040*/ 	.word	index@(_Z24scanThreadInformationGPUPiS_i)
        /*0044*/ 	.word	0x00000000
.L_11:


//--------------------- .nv.compat                --------------------------
	.section	.nv.compat,"",@"SHT_CUDA_COMPAT_INFO"
	.align	4
        /*0000*/ 	.byte	0x02, 0x09, 0x00, 0x00, 0x02, 0x02, 0x01, 0x00, 0x02, 0x05, 0x05, 0x00, 0x03, 0x07, 0x01, 0x01
        /*0010*/ 	.byte	0x02, 0x03, 0x00, 0x00, 0x02, 0x06, 0x01, 0x00, 0x04, 0x0b, 0x08, 0x00, 0x09, 0x00, 0x00, 0x00
        /*0020*/ 	.byte	0x00, 0x00, 0x00, 0x00


//--------------------- .nv.info._Z23scanBlockInformationGPUPiS_i --------------------------
	.section	.nv.info._Z23scanBlockInformationGPUPiS_i,"",@"SHT_CUDA_INFO"
	.sectionflags	@""
	.align	4


	//----- nvinfo : EIATTR_CUDA_API_VERSION
	.align		4
        /*0000*/ 	.byte	0x04, 0x37
        /*0002*/ 	.short	(.L_13 - .L_12)
.L_12:
        /*0004*/ 	.word	0x00000082


	//----- nvinfo : EIATTR_KPARAM_INFO
	.align		4
.L_13:
        /*0008*/ 	.byte	0x04, 0x17
        /*000a*/ 	.short	(.L_15 - .L_14)
.L_14:
        /*000c*/ 	.word	0x00000000
        /*0010*/ 	.short	0x0002
        /*0012*/ 	.short	0x0010
        /*0014*/ 	.byte	0x00, 0xf0, 0x11, 0x00


	//----- nvinfo : EIATTR_KPARAM_INFO
	.align		4
.L_15:
        /*0018*/ 	.byte	0x04, 0x17
        /*001a*/ 	.short	(.L_17 - .L_16)
.L_16:
        /*001c*/ 	.word	0x00000000
        /*0020*/ 	.short	0x0001
        /*0022*/ 	.short	0x0008
        /*0024*/ 	.byte	0x00, 0xf5, 0x21, 0x00


	//----- nvinfo : EIATTR_KPARAM_INFO
	.align		4
.L_17:
        /*0028*/ 	.byte	0x04, 0x17
        /*002a*/ 	.short	(.L_19 - .L_18)
.L_18:
        /*002c*/ 	.word	0x00000000
        /*0030*/ 	.short	0x0000
        /*0032*/ 	.short	0x0000
        /*0034*/ 	.byte	0x00, 0xf5, 0x21, 0x00


	//----- nvinfo : EIATTR_SPARSE_MMA_MASK
	.align		4
.L_19:
        /*0038*/ 	.byte	0x03, 0x50
        /*003a*/ 	.short	0x0000


	//----- nvinfo : EIATTR_MAXREG_COUNT
	.align		4
        /*003c*/ 	.byte	0x03, 0x1b
        /*003e*/ 	.short	0x00ff


	//----- nvinfo : EIATTR_MERCURY_ISA_VERSION
	.align		4
        /*0040*/ 	.byte	0x03, 0x5f
        /*0042*/ 	.short	0x0101


	//----- nvinfo : EIATTR_VRC_CTA_INIT_COUNT
	.align		4
        /*0044*/ 	.byte	0x02, 0x4a
	.zero		1
	.zero		1


	//----- nvinfo : EIATTR_EXIT_INSTR_OFFSETS
	.align		4
        /*0048*/ 	.byte	0x04, 0x1c
        /*004a*/ 	.short	(.L_21 - .L_20)


	//   ....[0]....
.L_20:
        /*004c*/ 	.word	0x00000070


	//   ....[1]....
        /*0050*/ 	.word	0x000000c0


	//----- nvinfo : EIATTR_CBANK_PARAM_SIZE
	.align		4
.L_21:
        /*0054*/ 	.byte	0x03, 0x19
        /*0056*/ 	.short	0x0014


	//----- nvinfo : EIATTR_PARAM_CBANK
	.align		4
        /*0058*/ 	.byte	0x04, 0x0a
        /*005a*/ 	.short	(.L_23 - .L_22)
	.align		4
.L_22:
        /*005c*/ 	.word	index@(.nv.constant0._Z23scanBlockInformationGPUPiS_i)
        /*0060*/ 	.short	0x0380
        /*0062*/ 	.short	0x0014


	//----- nvinfo : EIATTR_SW_WAR
	.align		4
.L_23:
        /*0064*/ 	.byte	0x04, 0x36
        /*0066*/ 	.short	(.L_25 - .L_24)
.L_24:
        /*0068*/ 	.word	0x00000008
.L_25:


//--------------------- .nv.info._Z24scanThreadInformationGPUPiS_i --------------------------
	.section	.nv.info._Z24scanThreadInformationGPUPiS_i,"",@"SHT_CUDA_INFO"
	.sectionflags	@""
	.align	4


	//----- nvinfo : EIATTR_CUDA_API_VERSION
	.align		4
        /*0000*/ 	.byte	0x04, 0x37
        /*0002*/ 	.short	(.L_27 - .L_26)
.L_26:
        /*0004*/ 	.word	0x00000082


	//----- nvinfo : EIATTR_KPARAM_INFO
	.align		4
.L_27:
        /*0008*/ 	.byte	0x04, 0x17
        /*000a*/ 	.short	(.L_29 - .L_28)
.L_28:
        /*000c*/ 	.word	0x00000000
        /*0010*/ 	.short	0x0002
        /*0012*/ 	.short	0x0010
        /*0014*/ 	.byte	0x00, 0xf0, 0x11, 0x00


	//----- nvinfo : EIATTR_KPARAM_INFO
	.align		4
.L_29:
        /*0018*/ 	.byte	0x04, 0x17
        /*001a*/ 	.short	(.L_31 - .L_30)
.L_30:
        /*001c*/ 	.word	0x00000000
        /*0020*/ 	.short	0x0001
        /*0022*/ 	.short	0x0008
        /*0024*/ 	.byte	0x00, 0xf5, 0x21, 0x00


	//----- nvinfo : EIATTR_KPARAM_INFO
	.align		4
.L_31:
        /*0028*/ 	.byte	0x04, 0x17
        /*002a*/ 	.short	(.L_33 - .L_32)
.L_32:
        /*002c*/ 	.word	0x00000000
        /*0030*/ 	.short	0x0000
        /*0032*/ 	.short	0x0000
        /*0034*/ 	.byte	0x00, 0xf5, 0x21, 0x00


	//----- nvinfo : EIATTR_SPARSE_MMA_MASK
	.align		4
.L_33:
        /*0038*/ 	.byte	0x03, 0x50
        /*003a*/ 	.short	0x0000


	//----- nvinfo : EIATTR_MAXREG_COUNT
	.align		4
        /*003c*/ 	.byte	0x03, 0x1b
        /*003e*/ 	.short	0x00ff


	//----- nvinfo : EIATTR_MERCURY_ISA_VERSION
	.align		4
        /*0040*/ 	.byte	0x03, 0x5f
        /*0042*/ 	.short	0x0101


	//----- nvinfo : EIATTR_VRC_CTA_INIT_COUNT
	.align		4
        /*0044*/ 	.byte	0x02, 0x4a
	.zero		1
	.zero		1


	//----- nvinfo : EIATTR_EXIT_INSTR_OFFSETS
	.align		4
        /*0048*/ 	.byte	0x04, 0x1c
        /*004a*/ 	.short	(.L_35 - .L_34)


	//   ....[0]....
.L_34:
        /*004c*/ 	.word	0x00000070


	//   ....[1]....
        /*0050*/ 	.word	0x000000c0


	//----- nvinfo : EIATTR_CBANK_PARAM_SIZE
	.align		4
.L_35:
        /*0054*/ 	.byte	0x03, 0x19
        /*0056*/ 	.short	0x0014


	//----- nvinfo : EIATTR_PARAM_CBANK
	.align		4
        /*0058*/ 	.byte	0x04, 0x0a
        /*005a*/ 	.short	(.L_37 - .L_36)
	.align		4
.L_36:
        /*005c*/ 	.word	index@(.nv.constant0._Z24scanThreadInformationGPUPiS_i)
        /*0060*/ 	.short	0x0380
        /*0062*/ 	.short	0x0014


	//----- nvinfo : EIATTR_SW_WAR
	.align		4
.L_37:
        /*0064*/ 	.byte	0x04, 0x36
        /*0066*/ 	.short	(.L_39 - .L_38)
.L_38:
        /*0068*/ 	.word	0x00000008
.L_39:


//--------------------- .nv.callgraph             --------------------------
	.section	.nv.callgraph,"",@"SHT_CUDA_CALLGRAPH"
	.align	4
	.sectionentsize	8
	.align		4
        /*0000*/ 	.word	0x00000000
	.align		4
        /*0004*/ 	.word	0xffffffff
	.align		4
        /*0008*/ 	.word	0x00000000
	.align		4
        /*000c*/ 	.word	0xfffffffe
	.align		4
        /*0010*/ 	.word	0x00000000
	.align		4
        /*0014*/ 	.word	0xfffffffd
	.align		4
        /*0018*/ 	.word	0x00000000
	.align		4
        /*001c*/ 	.word	0xfffffffc


//--------------------- .text._Z23scanBlockInformationGPUPiS_i --------------------------
	.section	.text._Z23scanBlockInformationGPUPiS_i,"ax",@progbits
	.align	128
        .global         _Z23scanBlockInformationGPUPiS_i
        .type           _Z23scanBlockInformationGPUPiS_i,@function
        .size           _Z23scanBlockInformationGPUPiS_i,(.L_x_2 - _Z23scanBlockInformationGPUPiS_i)
        .other          _Z23scanBlockInformationGPUPiS_i,@"STO_CUDA_ENTRY STV_DEFAULT"
_Z23scanBlockInformationGPUPiS_i:
.text._Z23scanBlockInformationGPUPiS_i:
[----:B------:R-:W-:Y:S01]  /*0000*/  LDC R1, c[0x0][0x37c] ;  /* 0x0000df00ff017b82 */ /* 0x000fe20000000800 */
[----:B------:R-:W0:Y:S01]  /*0010*/  S2R R7, SR_CTAID.X ;  /* 0x0000000000077919 */ /* 0x000e220000002500 */
[----:B------:R-:W0:Y:S01]  /*0020*/  LDCU UR4, c[0x0][0x360] ;  /* 0x00006c00ff0477ac */ /* 0x000e220008000800 */
[----:B------:R-:W0:Y:S01]  /*0030*/  S2R R0, SR_TID.X ;  /* 0x0000000000007919 */ /* 0x000e220000002100 */
[----:B------:R-:W1:Y:S01]  /*0040*/  LDCU UR5, c[0x0][0x390] ;  /* 0x00007200ff0577ac */ /* 0x000e620008000800 */
[----:B0-----:R-:W-:-:S05]  /*0050*/  IMAD R5, R7, UR4, R0 ;  /* 0x0000000407057c24 */ /* 0x001fca000f8e0200 */
[----:B-1----:R-:W-:-:S13]  /*0060*/  ISETP.GE.AND P0, PT, R5, UR5, PT ;  /* 0x0000000505007c0c */ /* 0x002fda000bf06270 */
[----:B------:R-:W-:Y:S05]  /*0070*/  @P0 EXIT ;  /* 0x000000000000094d */ /* 0x000fea0003800000 */
[----:B------:R-:W0:Y:S01]  /*0080*/  LDC.64 R2, c[0x0][0x388] ;  /* 0x0000e200ff027b82 */ /* 0x000e220000000a00 */
[----:B------:R-:W1:Y:S01]  /*0090*/  LDCU.64 UR4, c[0x0][0x358] ;  /* 0x00006b00ff0477ac */ /* 0x000e620008000a00 */
[----:B0-----:R-:W-:-:S05]  /*00a0*/  IMAD.WIDE R2, R5, 0x4, R2 ;  /* 0x0000000405027825 */ /* 0x001fca00078e0202 */
[----:B-1----:R-:W-:Y:S01]  /*00b0*/  STG.E desc[UR4][R2.64], R7 ;  /* 0x0000000702007986 */ /* 0x002fe2000c101904 */
[----:B------:R-:W-:Y:S05]  /*00c0*/  EXIT ;  /* 0x000000000000794d */ /* 0x000fea0003800000 */
.L_x_0:
[----:B------:R-:W-:-:S00]  /*00d0*/  BRA `(.L_x_0) ;  /* 0xfffffffc00fc7947 */ /* 0x000fc0000383ffff */
[----:B------:R-:W-:-:S00]  /*00e0*/  NOP ;  /* 0x0000000000007918 */ /* 0x000fc00000000000 */
        /* <DEDUP_REMOVED lines=9> */
.L_x_2:


//--------------------- .text._Z24scanThreadInformationGPUPiS_i --------------------------
	.section	.text._Z24scanThreadInformationGPUPiS_i,"ax",@progbits
	.align	128
        .global         _Z24scanThreadInformationGPUPiS_i
        .type           _Z24scanThreadInformationGPUPiS_i,@function
        .size           _Z24scanThreadInformationGPUPiS_i,(.L_x_3 - _Z24scanThreadInformationGPUPiS_i)
        .other          _Z24scanThreadInformationGPUPiS_i,@"STO_CUDA_ENTRY STV_DEFAULT"
_Z24scanThreadInformationGPUPiS_i:
.text._Z24scanThreadInformationGPUPiS_i:
[----:B------:R-:W-:Y:S01]  /*0000*/  LDC R1, c[0x0][0x37c] ;  /* 0x0000df00ff017b82 */ /* 0x000fe20000000800 */
[----:B------:R-:W0:Y:S07]  /*0010*/  S2R R0, SR_TID.X ;  /* 0x0000000000007919 */ /* 0x000e2e0000002100 */
[----:B------:R-:W0:Y:S01]  /*0020*/  S2UR UR4, SR_CTAID.X ;  /* 0x00000000000479c3 */ /* 0x000e220000002500 */
[----:B------:R-:W1:Y:S07]  /*0030*/  LDCU UR5, c[0x0][0x390] ;  /* 0x00007200ff0577ac */ /* 0x000e6e0008000800 */
[----:B------:R-:W0:Y:S02]  /*0040*/  LDC R5, c[0x0][0x360] ;  /* 0x0000d800ff057b82 */ /* 0x000e240000000800 */
        /* <DEDUP_REMOVED lines=8> */
.L_x_1:
        /* <DEDUP_REMOVED lines=11> */
.L_x_3:


//--------------------- .nv.shared.reserved.0     --------------------------
	.section	.nv.shared.reserved.0,"aw",@nobits
	.weak		__nv_reservedSMEM_offset_0_alias
	.size		__nv_reservedSMEM_offset_0_alias, 0, 64
	.other		__nv_reservedSMEM_offset_0_alias,@"STO_CUDA_RESERVED_SHARED STV_DEFAULT"
__nv_reservedSMEM_offset_0_alias:
	.zero		0
	.zero		64


//--------------------- .nv.constant0._Z23scanBlockInformationGPUPiS_i --------------------------
	.section	.nv.constant0._Z23scanBlockInformationGPUPiS_i,"a",@progbits
	.sectionflags	@""
	.align	4
.nv.constant0._Z23scanBlockInformationGPUPiS_i:
	.zero		916


//--------------------- .nv.constant0._Z24scanThreadInformationGPUPiS_i --------------------------
	.section	.nv.constant0._Z24scanThreadInformationGPUPiS_i,"a",@progbits
	.sectionflags	@""
	.align	4
.nv.constant0._Z24scanThreadInformationGPUPiS_i:
	.zero		916


//--------------------- SYMBOLS --------------------------

	.type		.nv.reservedSmem.offset0,@object
	.size		.nv.reservedSmem.offset0,0x4
